//
// Generated by NVIDIA NVVM Compiler
//
// Compiler Build ID: CL-36424714
// Cuda compilation tools, release 13.0, V13.0.88
// Based on NVVM 20.0.0
//

.version 9.0
.target sm_100
.address_size 64

	// .globl	_Z11compute_RVDPdiS_iPii

.visible .entry _Z11compute_RVDPdiS_iPii(
	.param .u64 .ptr .align 1 _Z11compute_RVDPdiS_iPii_param_0,
	.param .u32 _Z11compute_RVDPdiS_iPii_param_1,
	.param .u64 .ptr .align 1 _Z11compute_RVDPdiS_iPii_param_2,
	.param .u32 _Z11compute_RVDPdiS_iPii_param_3,
	.param .u64 .ptr .align 1 _Z11compute_RVDPdiS_iPii_param_4,
	.param .u32 _Z11compute_RVDPdiS_iPii_param_5
)
{


	ret;

}


// ===== COMPILED SASS (sm_100) =====

	.target	sm_100

	.elftype	@"ET_EXEC"


//--------------------- .note.nv.tkinfo           --------------------------
	.section	.note.nv.tkinfo,"",@"SHT_NOTE"
	.sectionflags	@"SHF_NOTE_NV_TKINFO"
	.tkinfo
        /*0018*/ 	.word	0x00000002
        /*0030*/ 	.string	""
        /*0030*/ 	.string	"ptxas"
        /*0030*/ 	.string	"Cuda compilation tools, release 13.0, V13.0.88"
        /*0030*/ 	.string	"Build cuda_13.0.r13.0/compiler.36424714_0"
        /*0030*/ 	.string	"-arch sm_100 -m 64 "



//--------------------- .note.nv.cuinfo           --------------------------
	.section	.note.nv.cuinfo,"",@"SHT_NOTE"
	.sectionflags	@"SHF_NOTE_NV_CUINFO"
        /*0018*/ 	.short	0x0002
        /*001a*/ 	.short	0x0064
        /*001c*/ 	.short	0x0082
	.zero		2


//--------------------- .nv.info                  --------------------------
	.section	.nv.info,"",@"SHT_CUDA_INFO"
	.align	4


	//----- nvinfo : EIATTR_REGCOUNT
	.align		4
        /*0000*/ 	.byte	0x04, 0x2f
        /*0002*/ 	.short	(.L_1 - .L_0)
	.align		4
.L_0:
        /*0004*/ 	.word	index@(_Z11compute_RVDPdiS_iPii)
        /*0008*/ 	.word	0x00000004


	//----- nvinfo : EIATTR_FRAME_SIZE
	.align		4
.L_1:
        /*000c*/ 	.byte	0x04, 0x11
        /*000e*/ 	.short	(.L_3 - .L_2)
	.align		4
.L_2:
        /*0010*/ 	.word	index@(_Z11compute_RVDPdiS_iPii)
        /*0014*/ 	.word	0x00000000


	//----- nvinfo : EIATTR_MIN_STACK_SIZE
	.align		4
.L_3:
        /*0018*/ 	.byte	0x04, 0x12
        /*001a*/ 	.short	(.L_5 - .L_4)
	.align		4
.L_4:
        /*001c*/ 	.word	index@(_Z11compute_RVDPdiS_iPii)
        /*0020*/ 	.word	0x00000000
.L_5:


//--------------------- .nv.compat                --------------------------
	.section	.nv.compat,"",@"SHT_CUDA_COMPAT_INFO"
	.align	4
        /*0000*/ 	.byte	0x02, 0x09, 0x00, 0x00, 0x02, 0x02, 0x01, 0x00, 0x02, 0x05, 0x05, 0x00, 0x03, 0x07, 0x01, 0x01
        /*0010*/ 	.byte	0x02, 0x03, 0x00, 0x00, 0x02, 0x06, 0x01, 0x00, 0x04, 0x0b, 0x08, 0x00, 0x09, 0x00, 0x00, 0x00
        /*0020*/ 	.byte	0x00, 0x00, 0x00, 0x00


//--------------------- .nv.info._Z11compute_RVDPdiS_iPii --------------------------
	.section	.nv.info._Z11compute_RVDPdiS_iPii,"",@"SHT_CUDA_INFO"
	.sectionflags	@""
	.align	4


	//----- nvinfo : EIATTR_CUDA_API_VERSION
	.align		4
        /*0000*/ 	.byte	0x04, 0x37
        /*0002*/ 	.short	(.L_7 - .L_6)
.L_6:
        /*0004*/ 	.word	0x00000082


	//----- nvinfo : EIATTR_KPARAM_INFO
	.align		4
.L_7:
        /*0008*/ 	.byte	0x04, 0x17
        /*000a*/ 	.short	(.L_9 - .L_8)
.L_8:
        /*000c*/ 	.word	0x00000000
        /*0010*/ 	.short	0x0005
        /*0012*/ 	.short	0x0028
        /*0014*/ 	.byte	0x00, 0xf0, 0x11, 0x00


	//----- nvinfo : EIATTR_KPARAM_INFO
	.align		4
.L_9:
        /*0018*/ 	.byte	0x04, 0x17
        /*001a*/ 	.short	(.L_11 - .L_10)
.L_10:
        /*001c*/ 	.word	0x00000000
        /*0020*/ 	.short	0x0004
        /*0022*/ 	.short	0x0020
        /*0024*/ 	.byte	0x00, 0xf5, 0x21, 0x00


	//----- nvinfo : EIATTR_KPARAM_INFO
	.align		4
.L_11:
        /*0028*/ 	.byte	0x04, 0x17
        /*002a*/ 	.short	(.L_13 - .L_12)
.L_12:
        /*002c*/ 	.word	0x00000000
        /*0030*/ 	.short	0x0003
        /*0032*/ 	.short	0x0018
        /*0034*/ 	.byte	0x00, 0xf0, 0x11, 0x00


	//----- nvinfo : EIATTR_KPARAM_INFO
	.align		4
.L_13:
        /*0038*/ 	.byte	0x04, 0x17
        /*003a*/ 	.short	(.L_15 - .L_14)
.L_14:
        /*003c*/ 	.word	0x00000000
        /*0040*/ 	.short	0x0002
        /*0042*/ 	.short	0x0010
        /*0044*/ 	.byte	0x00, 0xf5, 0x21, 0x00


	//----- nvinfo : EIATTR_KPARAM_INFO
	.align		4
.L_15:
        /*0048*/ 	.byte	0x04, 0x17
        /*004a*/ 	.short	(.L_17 - .L_16)
.L_16:
        /*004c*/ 	.word	0x00000000
        /*0050*/ 	.short	0x0001
        /*0052*/ 	.short	0x0008
        /*0054*/ 	.byte	0x00, 0xf0, 0x11, 0x00


	//----- nvinfo : EIATTR_KPARAM_INFO
	.align		4
.L_17:
        /*0058*/ 	.byte	0x04, 0x17
        /*005a*/ 	.short	(.L_19 - .L_18)
.L_18:
        /*005c*/ 	.word	0x00000000
        /*0060*/ 	.short	0x0000
        /*0062*/ 	.short	0x0000
        /*0064*/ 	.byte	0x00, 0xf5, 0x21, 0x00


	//----- nvinfo : EIATTR_SPARSE_MMA_MASK
	.align		4
.L_19:
        /*0068*/ 	.byte	0x03, 0x50
        /*006a*/ 	.short	0x0000


	//----- nvinfo : EIATTR_MAXREG_COUNT
	.align		4
        /*006c*/ 	.byte	0x03, 0x1b
        /*006e*/ 	.short	0x00ff


	//----- nvinfo : EIATTR_MERCURY_ISA_VERSION
	.align		4
        /*0070*/ 	.byte	0x03, 0x5f
        /*0072*/ 	.short	0x0101


	//----- nvinfo : EIATTR_VRC_CTA_INIT_COUNT
	.align		4
        /*0074*/ 	.byte	0x02, 0x4a
	.zero		1
	.zero		1


	//----- nvinfo : EIATTR_EXIT_INSTR_OFFSETS
	.align		4
        /*0078*/ 	.byte	0x04, 0x1c
        /*007a*/ 	.short	(.L_21 - .L_20)


	//   ....[0]....
.L_20:
        /*007c*/ 	.word	0x00000010


	//----- nvinfo : EIATTR_CBANK_PARAM_SIZE
	.align		4
.L_21:
        /*0080*/ 	.byte	0x03, 0x19
        /*0082*/ 	.short	0x002c


	//----- nvinfo : EIATTR_PARAM_CBANK
	.align		4
        /*0084*/ 	.byte	0x04, 0x0a
        /*0086*/ 	.short	(.L_23 - .L_22)
	.align		4
.L_22:
        /*0088*/ 	.word	index@(.nv.constant0._Z11compute_RVDPdiS_iPii)
        /*008c*/ 	.short	0x0380
        /*008e*/ 	.short	0x002c


	//----- nvinfo : EIATTR_SW_WAR
	.align		4
.L_23:
        /*0090*/ 	.byte	0x04, 0x36
        /*0092*/ 	.short	(.L_25 - .L_24)
.L_24:
        /*0094*/ 	.word	0x00000008
.L_25:


//--------------------- .nv.callgraph             --------------------------
	.section	.nv.callgraph,"",@"SHT_CUDA_CALLGRAPH"
	.align	4
	.sectionentsize	8
	.align		4
        /*0000*/ 	.word	0x00000000
	.align		4
        /*0004*/ 	.word	0xffffffff
	.align		4
        /*0008*/ 	.word	0x00000000
	.align		4
        /*000c*/ 	.word	0xfffffffe
	.align		4
        /*0010*/ 	.word	0x00000000
	.align		4
        /*0014*/ 	.word	0xfffffffd
	.align		4
        /*0018*/ 	.word	0x00000000
	.align		4
        /*001c*/ 	.word	0xfffffffc


//--------------------- .text._Z11compute_RVDPdiS_iPii --------------------------
	.section	.text._Z11compute_RVDPdiS_iPii,"ax",@progbits
	.align	128
        .global         _Z11compute_RVDPdiS_iPii
        .type           _Z11compute_RVDPdiS_iPii,@function
        .size           _Z11compute_RVDPdiS_iPii,(.L_x_1 - _Z11compute_RVDPdiS_iPii)
        .other          _Z11compute_RVDPdiS_iPii,@"STO_CUDA_ENTRY STV_DEFAULT"
_Z11compute_RVDPdiS_iPii:
.text._Z11compute_RVDPdiS_iPii:
[----:B------:R-:W-:Y:S01]  /*0000*/  LDC R1, c[0x0][0x37c] ;  /* 0x0000df00ff017b82 */ /* 0x000fe20000000800 */
[----:B------:R-:W-:Y:S05]  /*0010*/  EXIT ;  /* 0x000000000000794d */ /* 0x000fea0003800000 */
.L_x_0:
[----:B------:R-:W-:-:S00]  /*0020*/  BRA `(.L_x_0) ;  /* 0xfffffffc00fc7947 */ /* 0x000fc0000383ffff */
[----:B------:R-:W-:-:S00]  /*0030*/  NOP ;  /* 0x0000000000007918 */ /* 0x000fc00000000000 */
        /* <DEDUP_REMOVED lines=12> */
.L_x_1:


//--------------------- .nv.shared.reserved.0     --------------------------
	.section	.nv.shared.reserved.0,"aw",@nobits
	.weak		__nv_reservedSMEM_offset_0_alias
	.size		__nv_reservedSMEM_offset_0_alias, 0, 64
	.other		__nv_reservedSMEM_offset_0_alias,@"STO_CUDA_RESERVED_SHARED STV_DEFAULT"
__nv_reservedSMEM_offset_0_alias:
	.zero		0
	.zero		64


//--------------------- .nv.constant0._Z11compute_RVDPdiS_iPii --------------------------
	.section	.nv.constant0._Z11compute_RVDPdiS_iPii,"a",@progbits
	.sectionflags	@""
	.align	4
.nv.constant0._Z11compute_RVDPdiS_iPii:
	.zero		940


//--------------------- SYMBOLS --------------------------

	.type		.nv.reservedSmem.offset0,@object
	.size		.nv.reservedSmem.offset0,0x4
